	.headerflags	@"EF_CUDA_TEXMODE_UNIFIED EF_CUDA_64BIT_ADDRESS EF_CUDA_ACCELERATORS EF_CUDA_SM90 EF_CUDA_VIRTUAL_SM(EF_CUDA_SM90)"
	.elftype	@"ET_EXEC"


//--------------------- .nv.info                  --------------------------
	.section	.nv.info,"",@"SHT_CUDA_INFO"
	.align	4


	//----- nvinfo : EIATTR_REGCOUNT
	.align		4
        /*0000*/ 	.byte	0x04, 0x2f
        /*0002*/ 	.short	(.L_1 - .L_0)
	.align		4
.L_0:
        /*0004*/ 	.word	index@(triton_poi_fused_add_9)
        /*0008*/ 	.word	0x00000012


	//----- nvinfo : EIATTR_MIN_STACK_SIZE
	.align		4
.L_1:
        /*000c*/ 	.byte	0x04, 0x12
        /*000e*/ 	.short	(.L_3 - .L_2)
	.align		4
.L_2:
        /*0010*/ 	.word	index@(triton_poi_fused_add_9)
        /*0014*/ 	.word	0x00000000


	//----- nvinfo : EIATTR_FRAME_SIZE
	.align		4
.L_3:
        /*0018*/ 	.byte	0x04, 0x11
        /*001a*/ 	.short	(.L_5 - .L_4)
	.align		4
.L_4:
        /*001c*/ 	.word	index@(triton_poi_fused_add_9)
        /*0020*/ 	.word	0x00000000


	//----- nvinfo : EIATTR_MIN_STACK_SIZE
	.align		4
.L_5:
        /*0024*/ 	.byte	0x04, 0x12
        /*0026*/ 	.short	(.L_7 - .L_6)
	.align		4
.L_6:
        /*0028*/ 	.word	index@(triton_poi_fused_add_9)
        /*002c*/ 	.word	0x00000000
.L_7:


//--------------------- .nv.info.triton_poi_fused_add_9 --------------------------
	.section	.nv.info.triton_poi_fused_add_9,"",@"SHT_CUDA_INFO"
	.sectionflags	@""
	.align	4


	//----- nvinfo : EIATTR_CUDA_API_VERSION
	.align		4
        /*0000*/ 	.byte	0x04, 0x37
        /*0002*/ 	.short	(.L_9 - .L_8)
.L_8:
        /*0004*/ 	.word	0x0000007c


	//----- nvinfo : EIATTR_KPARAM_INFO
	.align		4
.L_9:
        /*0008*/ 	.byte	0x04, 0x17
        /*000a*/ 	.short	(.L_11 - .L_10)
.L_10:
        /*000c*/ 	.word	0x00000000
        /*0010*/ 	.short	0x0005
        /*0012*/ 	.short	0x0028
        /*0014*/ 	.byte	0x00, 0xf0, 0x11, 0x00


	//----- nvinfo : EIATTR_KPARAM_INFO
	.align		4
.L_11:
        /*0018*/ 	.byte	0x04, 0x17
        /*001a*/ 	.short	(.L_13 - .L_12)
.L_12:
        /*001c*/ 	.word	0x00000000
        /*0020*/ 	.short	0x0004
        /*0022*/ 	.short	0x0020
        /*0024*/ 	.byte	0x00, 0xf4, 0x21, 0x00


	//----- nvinfo : EIATTR_KPARAM_INFO
	.align		4
.L_13:
        /*0028*/ 	.byte	0x04, 0x17
        /*002a*/ 	.short	(.L_15 - .L_14)
.L_14:
        /*002c*/ 	.word	0x00000000
        /*0030*/ 	.short	0x0003
        /*0032*/ 	.short	0x0018
        /*0034*/ 	.byte	0x00, 0xf4, 0x21, 0x00


	//----- nvinfo : EIATTR_KPARAM_INFO
	.align		4
.L_15:
        /*0038*/ 	.byte	0x04, 0x17
        /*003a*/ 	.short	(.L_17 - .L_16)
.L_16:
        /*003c*/ 	.word	0x00000000
        /*0040*/ 	.short	0x0002
        /*0042*/ 	.short	0x0010
        /*0044*/ 	.byte	0x00, 0xf4, 0x21, 0x00


	//----- nvinfo : EIATTR_KPARAM_INFO
	.align		4
.L_17:
        /*0048*/ 	.byte	0x04, 0x17
        /*004a*/ 	.short	(.L_19 - .L_18)
.L_18:
        /*004c*/ 	.word	0x00000000
        /*0050*/ 	.short	0x0001
        /*0052*/ 	.short	0x0008
        /*0054*/ 	.byte	0x00, 0xf4, 0x21, 0x00


	//----- nvinfo : EIATTR_KPARAM_INFO
	.align		4
.L_19:
        /*0058*/ 	.byte	0x04, 0x17
        /*005a*/ 	.short	(.L_21 - .L_20)
.L_20:
        /*005c*/ 	.word	0x00000000
        /*0060*/ 	.short	0x0000
        /*0062*/ 	.short	0x0000
        /*0064*/ 	.byte	0x00, 0xf4, 0x21, 0x00


	//----- nvinfo : EIATTR_SPARSE_MMA_MASK
	.align		4
.L_21:
        /*0068*/ 	.byte	0x03, 0x50
        /*006a*/ 	.short	0x0000


	//----- nvinfo : EIATTR_MAXREG_COUNT
	.align		4
        /*006c*/ 	.byte	0x03, 0x1b
        /*006e*/ 	.short	0x00ff


	//----- nvinfo : EIATTR_EXIT_INSTR_OFFSETS
	.align		4
        /*0070*/ 	.byte	0x04, 0x1c
        /*0072*/ 	.short	(.L_23 - .L_22)


	//   ....[0]....
.L_22:
        /*0074*/ 	.word	0x000001f0


	//----- nvinfo : EIATTR_REQNTID
	.align		4
.L_23:
        /*0078*/ 	.byte	0x04, 0x10
        /*007a*/ 	.short	(.L_25 - .L_24)
.L_24:
        /*007c*/ 	.word	0x00000080
        /*0080*/ 	.word	0x00000001
        /*0084*/ 	.word	0x00000001


	//----- nvinfo : EIATTR_CBANK_PARAM_SIZE
	.align		4
.L_25:
        /*0088*/ 	.byte	0x03, 0x19
        /*008a*/ 	.short	0x002c


	//----- nvinfo : EIATTR_PARAM_CBANK
	.align		4
        /*008c*/ 	.byte	0x04, 0x0a
        /*008e*/ 	.short	(.L_27 - .L_26)
	.align		4
.L_26:
        /*0090*/ 	.word	index@(.nv.constant0.triton_poi_fused_add_9)
        /*0094*/ 	.short	0x0210
        /*0096*/ 	.short	0x002c


	//----- nvinfo : EIATTR_SW_WAR
	.align		4
.L_27:
        /*0098*/ 	.byte	0x04, 0x36
        /*009a*/ 	.short	(.L_29 - .L_28)
.L_28:
        /*009c*/ 	.word	0x00000008
.L_29:


//--------------------- .nv.callgraph             --------------------------
	.section	.nv.callgraph,"",@"SHT_CUDA_CALLGRAPH"
	.align	4
	.sectionentsize	8
	.align		4
        /*0000*/ 	.word	0x00000000
	.align		4
        /*0004*/ 	.word	0xffffffff
	.align		4
        /*0008*/ 	.word	0x00000000
	.align		4
        /*000c*/ 	.word	0xfffffffe
	.align		4
        /*0010*/ 	.word	0x00000000
	.align		4
        /*0014*/ 	.word	0xfffffffd
	.align		4
        /*0018*/ 	.word	0x00000000
	.align		4
        /*001c*/ 	.word	0xfffffffc


//--------------------- .text.triton_poi_fused_add_9 --------------------------
	.section	.text.triton_poi_fused_add_9,"ax",@progbits
	.align	128
        .global         triton_poi_fused_add_9
        .type           triton_poi_fused_add_9,@function
        .size           triton_poi_fused_add_9,(.L_x_1 - triton_poi_fused_add_9)
        .other          triton_poi_fused_add_9,@"STO_CUDA_ENTRY STV_DEFAULT"
triton_poi_fused_add_9:
.text.triton_poi_fused_add_9:
[----:B------:R-:W-:Y:S01]  /*0000*/  LDC R1, c[0x0][0x28] ;  /* 0x00000a00ff017b82 */ /* 0x000fe20000000800 */
[----:B------:R-:W1:Y:S07]  /*0010*/  S2R R0, SR_TID.X ;  /* 0x0000000000007919 */ /* 0x000e6e0000002100 */
[----:B------:R-:W2:Y:S01]  /*0020*/  LDC.64 R8, c[0x0][0x228] ;  /* 0x00008a00ff087b82 */ /* 0x000ea20000000a00 */
[----:B------:R-:W-:Y:S01]  /*0030*/  ULDC.64 UR4, c[0x0][0x208] ;  /* 0x0000820000047ab9 */ /* 0x000fe20000000a00 */
[----:B------:R-:W3:Y:S06]  /*0040*/  S2R R13, SR_CTAID.X ;  /* 0x00000000000d7919 */ /* 0x000eec0000002500 */
[----:B------:R-:W4:Y:S08]  /*0050*/  LDC.64 R10, c[0x0][0x230] ;  /* 0x00008c00ff0a7b82 */ /* 0x000f300000000a00 */
[----:B------:R-:W5:Y:S08]  /*0060*/  LDC.64 R6, c[0x0][0x220] ;  /* 0x00008800ff067b82 */ /* 0x000f700000000a00 */
[----:B------:R-:W5:Y:S01]  /*0070*/  LDC.64 R4, c[0x0][0x218] ;  /* 0x00008600ff047b82 */ /* 0x000f620000000a00 */
[----:B-1----:R-:W-:-:S07]  /*0080*/  SHF.L.U32 R0, R0, 0x1, RZ ;  /* 0x0000000100007819 */ /* 0x002fce00000006ff */
[----:B------:R-:W1:Y:S01]  /*0090*/  LDC.64 R2, c[0x0][0x210] ;  /* 0x00008400ff027b82 */ /* 0x000e620000000a00 */
[----:B------:R-:W-:-:S04]  /*00a0*/  LOP3.LUT R0, R0, 0xfe, RZ, 0xc0, !PT ;  /* 0x000000fe00007812 */ /* 0x000fc800078ec0ff */
[----:B---3--:R-:W-:-:S05]  /*00b0*/  LEA R13, R13, R0, 0x8 ;  /* 0x000000000d0d7211 */ /* 0x008fca00078e40ff */
[----:B--2---:R-:W-:-:S04]  /*00c0*/  IMAD.WIDE R8, R13, 0x4, R8 ;  /* 0x000000040d087825 */ /* 0x004fc800078e0208 */
[C---:B----4-:R-:W-:Y:S02]  /*00d0*/  IMAD.WIDE R10, R13.reuse, 0x4, R10 ;  /* 0x000000040d0a7825 */ /* 0x050fe400078e020a */
[----:B------:R-:W2:Y:S02]  /*00e0*/  LDG.E.64 R8, desc[UR4][R8.64] ;  /* 0x0000000408087981 */ /* 0x000ea4000c1e1b00 */
[C---:B-----5:R-:W-:Y:S02]  /*00f0*/  IMAD.WIDE R6, R13.reuse, 0x4, R6 ;  /* 0x000000040d067825 */ /* 0x060fe400078e0206 */
[----:B------:R-:W2:Y:S02]  /*0100*/  LDG.E.64 R10, desc[UR4][R10.64] ;  /* 0x000000040a0a7981 */ /* 0x000ea4000c1e1b00 */
[C---:B0-----:R-:W-:Y:S02]  /*0110*/  IMAD.WIDE R4, R13.reuse, 0x4, R4 ;  /* 0x000000040d047825 */ /* 0x041fe400078e0204 */
[----:B------:R-:W3:Y:S02]  /*0120*/  LDG.E.64 R6, desc[UR4][R6.64] ;  /* 0x0000000406067981 */ /* 0x000ee4000c1e1b00 */
[----:B-1----:R-:W-:-:S02]  /*0130*/  IMAD.WIDE R2, R13, 0x4, R2 ;  /* 0x000000040d027825 */ /* 0x002fc400078e0202 */
[----:B------:R-:W4:Y:S04]  /*0140*/  LDG.E.64 R4, desc[UR4][R4.64] ;  /* 0x0000000404047981 */ /* 0x000f28000c1e1b00 */
[----:B------:R-:W5:Y:S01]  /*0150*/  LDG.E.64 R12, desc[UR4][R2.64] ;  /* 0x00000004020c7981 */ /* 0x000f62000c1e1b00 */
[----:B--2---:R-:W-:Y:S01]  /*0160*/  FADD R15, R8, R10 ;  /* 0x0000000a080f7221 */ /* 0x004fe20000000000 */
[----:B------:R-:W-:-:S03]  /*0170*/  FADD R0, R9, R11 ;  /* 0x0000000b09007221 */ /* 0x000fc60000000000 */
[----:B---3--:R-:W-:Y:S01]  /*0180*/  FADD R15, R6, R15 ;  /* 0x0000000f060f7221 */ /* 0x008fe20000000000 */
[----:B------:R-:W-:-:S03]  /*0190*/  FADD R0, R7, R0 ;  /* 0x0000000007007221 */ /* 0x000fc60000000000 */
[----:B----4-:R-:W-:Y:S01]  /*01a0*/  FADD R15, R4, R15 ;  /* 0x0000000f040f7221 */ /* 0x010fe20000000000 */
[----:B------:R-:W-:-:S03]  /*01b0*/  FADD R0, R5, R0 ;  /* 0x0000000005007221 */ /* 0x000fc60000000000 */
[----:B-----5:R-:W-:Y:S01]  /*01c0*/  FADD R12, R12, R15 ;  /* 0x0000000f0c0c7221 */ /* 0x020fe20000000000 */
[----:B------:R-:W-:-:S05]  /*01d0*/  FADD R13, R13, R0 ;  /* 0x000000000d0d7221 */ /* 0x000fca0000000000 */
[----:B------:R-:W-:Y:S01]  /*01e0*/  STG.E.64 desc[UR4][R2.64], R12 ;  /* 0x0000000c02007986 */ /* 0x000fe2000c101b04 */
[----:B------:R-:W-:Y:S05]  /*01f0*/  EXIT ;  /* 0x000000000000794d */ /* 0x000fea0003800000 */
.L_x_0:
[----:B------:R-:W-:-:S00]  /*0200*/  BRA `(.L_x_0) ;  /* 0xfffffffc00fc7947 */ /* 0x000fc0000383ffff */
[----:B------:R-:W-:-:S00]  /*0210*/  NOP ;  /* 0x0000000000007918 */ /* 0x000fc00000000000 */
        /* <DEDUP_REMOVED lines=14> */
.L_x_1:


//--------------------- .nv.constant0.triton_poi_fused_add_9 --------------------------
	.section	.nv.constant0.triton_poi_fused_add_9,"a",@progbits
	.sectionflags	@""
	.align	4
.nv.constant0.triton_poi_fused_add_9:
	.zero		572
